//
// Generated by NVIDIA NVVM Compiler
//
// Compiler Build ID: CL-36424714
// Cuda compilation tools, release 13.0, V13.0.88
// Based on NVVM 20.0.0
//

.version 9.0
.target sm_100
.address_size 64

	// .globl	default_function_kernel_2

.visible .entry default_function_kernel_2(
	.param .u64 .ptr .align 1 default_function_kernel_2_param_0,
	.param .u64 .ptr .align 1 default_function_kernel_2_param_1
)
.maxntid 4
{
	.reg .pred 	%p<3>;
	.reg .b32 	%r<5>;
	.reg .b32 	%f<20>;
	.reg .b64 	%rd<8>;

	ld.param.u64 	%rd1, [default_function_kernel_2_param_0];
	ld.param.u64 	%rd2, [default_function_kernel_2_param_1];
	cvta.to.global.u64 	%rd3, %rd1;
	cvta.to.global.u64 	%rd4, %rd2;
	mov.u32 	%r1, %ctaid.x;
	shl.b32 	%r2, %r1, 2;
	mov.u32 	%r3, %tid.x;
	or.b32  	%r4, %r2, %r3;
	mul.wide.u32 	%rd5, %r4, 4;
	add.s64 	%rd6, %rd4, %rd5;
	ld.global.nc.f32 	%f1, [%rd6];
	abs.f32 	%f2, %f1;
	setp.gt.f32 	%p1, %f2, 0f3F800000;
	rcp.approx.ftz.f32 	%f3, %f2;
	selp.f32 	%f4, %f3, %f2, %p1;
	mul.f32 	%f5, %f4, %f4;
	fma.rn.f32 	%f6, %f5, 0f3B2090AA, 0fBC6BE14F;
	fma.rn.f32 	%f7, %f6, %f5, 0f3D23397E;
	fma.rn.f32 	%f8, %f7, %f5, 0fBD948A7A;
	fma.rn.f32 	%f9, %f8, %f5, 0f3DD76B21;
	fma.rn.f32 	%f10, %f9, %f5, 0fBE111E88;
	fma.rn.f32 	%f11, %f10, %f5, 0f3E4CAF60;
	fma.rn.f32 	%f12, %f11, %f5, 0fBEAAAA27;
	mul.f32 	%f13, %f5, %f12;
	fma.rn.f32 	%f14, %f13, %f4, %f4;
	neg.f32 	%f15, %f14;
	fma.rn.f32 	%f16, 0f3F6EE581, 0f3FD774EB, %f15;
	selp.f32 	%f17, %f16, %f14, %p1;
	setp.num.f32 	%p2, %f2, %f2;
	copysign.f32 	%f18, %f1, %f17;
	selp.f32 	%f19, %f18, %f17, %p2;
	add.s64 	%rd7, %rd3, %rd5;
	st.global.f32 	[%rd7], %f19;
	ret;

}
	// .globl	default_function_kernel_1
.visible .entry default_function_kernel_1(
	.param .u64 .ptr .align 1 default_function_kernel_1_param_0,
	.param .u64 .ptr .align 1 default_function_kernel_1_param_1
)
.maxntid 64
{
	.reg .pred 	%p<3>;
	.reg .b32 	%r<5>;
	.reg .b32 	%f<21>;
	.reg .b64 	%rd<8>;

	ld.param.u64 	%rd1, [default_function_kernel_1_param_0];
	ld.param.u64 	%rd2, [default_function_kernel_1_param_1];
	cvta.to.global.u64 	%rd3, %rd1;
	cvta.to.global.u64 	%rd4, %rd2;
	mov.u32 	%r1, %ctaid.x;
	shl.b32 	%r2, %r1, 6;
	mov.u32 	%r3, %tid.x;
	or.b32  	%r4, %r2, %r3;
	mul.wide.u32 	%rd5, %r4, 4;
	add.s64 	%rd6, %rd4, %rd5;
	ld.global.nc.f32 	%f1, [%rd6];
	abs.f32 	%f2, %f1;
	setp.gt.f32 	%p1, %f2, 0f3F800000;
	rcp.approx.ftz.f32 	%f3, %f2;
	selp.f32 	%f4, %f3, %f2, %p1;
	mul.f32 	%f5, %f4, %f4;
	fma.rn.f32 	%f6, %f5, 0f3B2090AA, 0fBC6BE14F;
	fma.rn.f32 	%f7, %f6, %f5, 0f3D23397E;
	fma.rn.f32 	%f8, %f7, %f5, 0fBD948A7A;
	fma.rn.f32 	%f9, %f8, %f5, 0f3DD76B21;
	fma.rn.f32 	%f10, %f9, %f5, 0fBE111E88;
	fma.rn.f32 	%f11, %f10, %f5, 0f3E4CAF60;
	fma.rn.f32 	%f12, %f11, %f5, 0fBEAAAA27;
	mul.f32 	%f13, %f5, %f12;
	fma.rn.f32 	%f14, %f13, %f4, %f4;
	neg.f32 	%f15, %f14;
	fma.rn.f32 	%f16, 0f3F6EE581, 0f3FD774EB, %f15;
	selp.f32 	%f17, %f16, %f14, %p1;
	setp.num.f32 	%p2, %f2, %f2;
	copysign.f32 	%f18, %f1, %f17;
	selp.f32 	%f19, %f18, %f17, %p2;
	cos.approx.f32 	%f20, %f19;
	add.s64 	%rd7, %rd3, %rd5;
	st.global.f32 	[%rd7], %f20;
	ret;

}
	// .globl	default_function_kernel
.visible .entry default_function_kernel(
	.param .u64 .ptr .align 1 default_function_kernel_param_0,
	.param .u64 .ptr .align 1 default_function_kernel_param_1
)
.maxntid 32
{
	.reg .pred 	%p<5>;
	.reg .b32 	%r<11>;
	.reg .b32 	%f<35>;
	.reg .b64 	%rd<9>;

	ld.param.u64 	%rd1, [default_function_kernel_param_0];
	ld.param.u64 	%rd2, [default_function_kernel_param_1];
	cvta.to.global.u64 	%rd3, %rd2;
	mov.u32 	%r3, %ctaid.x;
	shl.b32 	%r4, %r3, 5;
	mov.u32 	%r5, %tid.x;
	or.b32  	%r1, %r4, %r5;
	mul.wide.u32 	%rd4, %r1, 4;
	add.s64 	%rd5, %rd3, %rd4;
	ld.global.nc.f32 	%f1, [%rd5];
	abs.f32 	%f6, %f1;
	mov.f32 	%f7, 0f3F800000;
	sub.f32 	%f8, %f7, %f6;
	rcp.approx.ftz.f32 	%f9, %f8;
	add.f32 	%f10, %f9, %f9;
	mul.f32 	%f11, %f6, %f10;
	setp.gt.f32 	%p1, %f6, 0f7E800000;
	selp.f32 	%f2, 0fC0000000, %f11, %p1;
	add.rz.f32 	%f12, %f2, %f7;
	mov.b32 	%r6, %f12;
	add.s32 	%r7, %r6, -1061158912;
	and.b32  	%r8, %r7, -8388608;
	mov.b32 	%r2, %f2;
	sub.s32 	%r9, %r2, %r8;
	mov.b32 	%f13, %r9;
	sub.s32 	%r10, 1082130432, %r8;
	mov.b32 	%f14, %r10;
	fma.rn.f32 	%f15, %f14, 0f3E800000, 0fBF800000;
	add.f32 	%f16, %f15, %f13;
	cvt.rn.f32.s32 	%f17, %r8;
	mul.f32 	%f18, %f17, 0f34000000;
	fma.rn.f32 	%f19, %f16, 0fBD39BF78, 0f3DD80012;
	fma.rn.f32 	%f20, %f19, %f16, 0fBE0778E0;
	fma.rn.f32 	%f21, %f20, %f16, 0f3E146475;
	fma.rn.f32 	%f22, %f21, %f16, 0fBE2A68DD;
	fma.rn.f32 	%f23, %f22, %f16, 0f3E4CAF9E;
	fma.rn.f32 	%f24, %f23, %f16, 0fBE800042;
	fma.rn.f32 	%f25, %f24, %f16, 0f3EAAAAE6;
	fma.rn.f32 	%f26, %f25, %f16, 0fBF000000;
	mul.f32 	%f27, %f16, %f26;
	fma.rn.f32 	%f28, %f27, %f16, %f16;
	fma.rn.f32 	%f34, %f18, 0f3F317218, %f28;
	setp.lt.u32 	%p2, %r2, 2139095040;
	@%p2 bra 	$L__BB2_2;
	setp.gt.s32 	%p3, %r2, -1082130432;
	fma.rn.f32 	%f29, %f2, 0f7F800000, 0f7F800000;
	selp.f32 	%f30, %f29, %f34, %p3;
	setp.eq.f32 	%p4, %f2, 0f00000000;
	selp.f32 	%f34, 0f80000000, %f30, %p4;
$L__BB2_2:
	cvta.to.global.u64 	%rd6, %rd1;
	mov.f32 	%f31, 0f3F000000;
	copysign.f32 	%f32, %f1, %f31;
	mul.f32 	%f33, %f32, %f34;
	add.s64 	%rd8, %rd6, %rd4;
	st.global.f32 	[%rd8], %f33;
	ret;

}


// ===== COMPILED SASS (sm_100) =====

	.target	sm_100

	.elftype	@"ET_EXEC"


//--------------------- .note.nv.tkinfo           --------------------------
	.section	.note.nv.tkinfo,"",@"SHT_NOTE"
	.sectionflags	@"SHF_NOTE_NV_TKINFO"
	.tkinfo
        /*0018*/ 	.word	0x00000002
        /*0030*/ 	.string	""
        /*0030*/ 	.string	"ptxas"
        /*0030*/ 	.string	"Cuda compilation tools, release 13.0, V13.0.88"
        /*0030*/ 	.string	"Build cuda_13.0.r13.0/compiler.36424714_0"
        /*0030*/ 	.string	"-arch sm_100 -m 64 "



//--------------------- .note.nv.cuinfo           --------------------------
	.section	.note.nv.cuinfo,"",@"SHT_NOTE"
	.sectionflags	@"SHF_NOTE_NV_CUINFO"
        /*0018*/ 	.short	0x0002
        /*001a*/ 	.short	0x0064
        /*001c*/ 	.short	0x0082
	.zero		2


//--------------------- .nv.info                  --------------------------
	.section	.nv.info,"",@"SHT_CUDA_INFO"
	.align	4


	//----- nvinfo : EIATTR_REGCOUNT
	.align		4
        /*0000*/ 	.byte	0x04, 0x2f
        /*0002*/ 	.short	(.L_1 - .L_0)
	.align		4
.L_0:
        /*0004*/ 	.word	index@(default_function_kernel_2)
        /*0008*/ 	.word	0x0000000c


	//----- nvinfo : EIATTR_FRAME_SIZE
	.align		4
.L_1:
        /*000c*/ 	.byte	0x04, 0x11
        /*000e*/ 	.short	(.L_3 - .L_2)
	.align		4
.L_2:
        /*0010*/ 	.word	index@(default_function_kernel_2)
        /*0014*/ 	.word	0x00000000


	//----- nvinfo : EIATTR_REGCOUNT
	.align		4
.L_3:
        /*0018*/ 	.byte	0x04, 0x2f
        /*001a*/ 	.short	(.L_5 - .L_4)
	.align		4
.L_4:
        /*001c*/ 	.word	index@(default_function_kernel_1)
        /*0020*/ 	.word	0x0000000c


	//----- nvinfo : EIATTR_FRAME_SIZE
	.align		4
.L_5:
        /*0024*/ 	.byte	0x04, 0x11
        /*0026*/ 	.short	(.L_7 - .L_6)
	.align		4
.L_6:
        /*0028*/ 	.word	index@(default_function_kernel_1)
        /*002c*/ 	.word	0x00000000


	//----- nvinfo : EIATTR_REGCOUNT
	.align		4
.L_7:
        /*0030*/ 	.byte	0x04, 0x2f
        /*0032*/ 	.short	(.L_9 - .L_8)
	.align		4
.L_8:
        /*0034*/ 	.word	index@(default_function_kernel)
        /*0038*/ 	.word	0x0000000c


	//----- nvinfo : EIATTR_FRAME_SIZE
	.align		4
.L_9:
        /*003c*/ 	.byte	0x04, 0x11
        /*003e*/ 	.short	(.L_11 - .L_10)
	.align		4
.L_10:
        /*0040*/ 	.word	index@(default_function_kernel)
        /*0044*/ 	.word	0x00000000


	//----- nvinfo : EIATTR_MIN_STACK_SIZE
	.align		4
.L_11:
        /*0048*/ 	.byte	0x04, 0x12
        /*004a*/ 	.short	(.L_13 - .L_12)
	.align		4
.L_12:
        /*004c*/ 	.word	index@(default_function_kernel)
        /*0050*/ 	.word	0x00000000


	//----- nvinfo : EIATTR_MIN_STACK_SIZE
	.align		4
.L_13:
        /*0054*/ 	.byte	0x04, 0x12
        /*0056*/ 	.short	(.L_15 - .L_14)
	.align		4
.L_14:
        /*0058*/ 	.word	index@(default_function_kernel_1)
        /*005c*/ 	.word	0x00000000


	//----- nvinfo : EIATTR_MIN_STACK_SIZE
	.align		4
.L_15:
        /*0060*/ 	.byte	0x04, 0x12
        /*0062*/ 	.short	(.L_17 - .L_16)
	.align		4
.L_16:
        /*0064*/ 	.word	index@(default_function_kernel_2)
        /*0068*/ 	.word	0x00000000
.L_17:


//--------------------- .nv.compat                --------------------------
	.section	.nv.compat,"",@"SHT_CUDA_COMPAT_INFO"
	.align	4
        /*0000*/ 	.byte	0x02, 0x09, 0x00, 0x00, 0x02, 0x02, 0x01, 0x00, 0x02, 0x05, 0x05, 0x00, 0x03, 0x07, 0x01, 0x01
        /*0010*/ 	.byte	0x02, 0x03, 0x00, 0x00, 0x02, 0x06, 0x01, 0x00, 0x04, 0x0b, 0x08, 0x00, 0x01, 0x00, 0x00, 0x00
        /*0020*/ 	.byte	0x00, 0x00, 0x00, 0x00


//--------------------- .nv.info.default_function_kernel --------------------------
	.section	.nv.info.default_function_kernel,"",@"SHT_CUDA_INFO"
	.sectionflags	@""
	.align	4


	//----- nvinfo : EIATTR_CUDA_API_VERSION
	.align		4
        /*0000*/ 	.byte	0x04, 0x37
        /*0002*/ 	.short	(.L_19 - .L_18)
.L_18:
        /*0004*/ 	.word	0x00000082


	//----- nvinfo : EIATTR_KPARAM_INFO
	.align		4
.L_19:
        /*0008*/ 	.byte	0x04, 0x17
        /*000a*/ 	.short	(.L_21 - .L_20)
.L_20:
        /*000c*/ 	.word	0x00000000
        /*0010*/ 	.short	0x0001
        /*0012*/ 	.short	0x0008
        /*0014*/ 	.byte	0x00, 0xf5, 0x21, 0x00


	//----- nvinfo : EIATTR_KPARAM_INFO
	.align		4
.L_21:
        /*0018*/ 	.byte	0x04, 0x17
        /*001a*/ 	.short	(.L_23 - .L_22)
.L_22:
        /*001c*/ 	.word	0x00000000
        /*0020*/ 	.short	0x0000
        /*0022*/ 	.short	0x0000
        /*0024*/ 	.byte	0x00, 0xf5, 0x21, 0x00


	//----- nvinfo : EIATTR_SPARSE_MMA_MASK
	.align		4
.L_23:
        /*0028*/ 	.byte	0x03, 0x50
        /*002a*/ 	.short	0x0000


	//----- nvinfo : EIATTR_MAXREG_COUNT
	.align		4
        /*002c*/ 	.byte	0x03, 0x1b
        /*002e*/ 	.short	0x00ff


	//----- nvinfo : EIATTR_MERCURY_ISA_VERSION
	.align		4
        /*0030*/ 	.byte	0x03, 0x5f
        /*0032*/ 	.short	0x0101


	//----- nvinfo : EIATTR_VRC_CTA_INIT_COUNT
	.align		4
        /*0034*/ 	.byte	0x02, 0x4a
	.zero		1
	.zero		1


	//----- nvinfo : EIATTR_EXIT_INSTR_OFFSETS
	.align		4
        /*0038*/ 	.byte	0x04, 0x1c
        /*003a*/ 	.short	(.L_25 - .L_24)


	//   ....[0]....
.L_24:
        /*003c*/ 	.word	0x00000310


	//----- nvinfo : EIATTR_MAX_THREADS
	.align		4
.L_25:
        /*0040*/ 	.byte	0x04, 0x05
        /*0042*/ 	.short	(.L_27 - .L_26)
.L_26:
        /*0044*/ 	.word	0x00000020
        /*0048*/ 	.word	0x00000001
        /*004c*/ 	.word	0x00000001


	//----- nvinfo : EIATTR_CBANK_PARAM_SIZE
	.align		4
.L_27:
        /*0050*/ 	.byte	0x03, 0x19
        /*0052*/ 	.short	0x0010


	//----- nvinfo : EIATTR_PARAM_CBANK
	.align		4
        /*0054*/ 	.byte	0x04, 0x0a
        /*0056*/ 	.short	(.L_29 - .L_28)
	.align		4
.L_28:
        /*0058*/ 	.word	index@(.nv.constant0.default_function_kernel)
        /*005c*/ 	.short	0x0380
        /*005e*/ 	.short	0x0010


	//----- nvinfo : EIATTR_SW_WAR
	.align		4
.L_29:
        /*0060*/ 	.byte	0x04, 0x36
        /*0062*/ 	.short	(.L_31 - .L_30)
.L_30:
        /*0064*/ 	.word	0x00000008
.L_31:


//--------------------- .nv.info.default_function_kernel_1 --------------------------
	.section	.nv.info.default_function_kernel_1,"",@"SHT_CUDA_INFO"
	.sectionflags	@""
	.align	4


	//----- nvinfo : EIATTR_CUDA_API_VERSION
	.align		4
        /*0000*/ 	.byte	0x04, 0x37
        /*0002*/ 	.short	(.L_33 - .L_32)
.L_32:
        /*0004*/ 	.word	0x00000082


	//----- nvinfo : EIATTR_KPARAM_INFO
	.align		4
.L_33:
        /*0008*/ 	.byte	0x04, 0x17
        /*000a*/ 	.short	(.L_35 - .L_34)
.L_34:
        /*000c*/ 	.word	0x00000000
        /*0010*/ 	.short	0x0001
        /*0012*/ 	.short	0x0008
        /*0014*/ 	.byte	0x00, 0xf5, 0x21, 0x00


	//----- nvinfo : EIATTR_KPARAM_INFO
	.align		4
.L_35:
        /*0018*/ 	.byte	0x04, 0x17
        /*001a*/ 	.short	(.L_37 - .L_36)
.L_36:
        /*001c*/ 	.word	0x00000000
        /*0020*/ 	.short	0x0000
        /*0022*/ 	.short	0x0000
        /*0024*/ 	.byte	0x00, 0xf5, 0x21, 0x00


	//----- nvinfo : EIATTR_SPARSE_MMA_MASK
	.align		4
.L_37:
        /*0028*/ 	.byte	0x03, 0x50
        /*002a*/ 	.short	0x0000


	//----- nvinfo : EIATTR_MAXREG_COUNT
	.align		4
        /*002c*/ 	.byte	0x03, 0x1b
        /*002e*/ 	.short	0x00ff


	//----- nvinfo : EIATTR_MERCURY_ISA_VERSION
	.align		4
        /*0030*/ 	.byte	0x03, 0x5f
        /*0032*/ 	.short	0x0101


	//----- nvinfo : EIATTR_VRC_CTA_INIT_COUNT
	.align		4
        /*0034*/ 	.byte	0x02, 0x4a
	.zero		1
	.zero		1


	//----- nvinfo : EIATTR_EXIT_INSTR_OFFSETS
	.align		4
        /*0038*/ 	.byte	0x04, 0x1c
        /*003a*/ 	.short	(.L_39 - .L_38)


	//   ....[0]....
.L_38:
        /*003c*/ 	.word	0x00000210


	//----- nvinfo : EIATTR_MAX_THREADS
	.align		4
.L_39:
        /*0040*/ 	.byte	0x04, 0x05
        /*0042*/ 	.short	(.L_41 - .L_40)
.L_40:
        /*0044*/ 	.word	0x00000040
        /*0048*/ 	.word	0x00000001
        /*004c*/ 	.word	0x00000001


	//----- nvinfo : EIATTR_CBANK_PARAM_SIZE
	.align		4
.L_41:
        /*0050*/ 	.byte	0x03, 0x19
        /*0052*/ 	.short	0x0010


	//----- nvinfo : EIATTR_PARAM_CBANK
	.align		4
        /*0054*/ 	.byte	0x04, 0x0a
        /*0056*/ 	.short	(.L_43 - .L_42)
	.align		4
.L_42:
        /*0058*/ 	.word	index@(.nv.constant0.default_function_kernel_1)
        /*005c*/ 	.short	0x0380
        /*005e*/ 	.short	0x0010


	//----- nvinfo : EIATTR_SW_WAR
	.align		4
.L_43:
        /*0060*/ 	.byte	0x04, 0x36
        /*0062*/ 	.short	(.L_45 - .L_44)
.L_44:
        /*0064*/ 	.word	0x00000008
.L_45:


//--------------------- .nv.info.default_function_kernel_2 --------------------------
	.section	.nv.info.default_function_kernel_2,"",@"SHT_CUDA_INFO"
	.sectionflags	@""
	.align	4


	//----- nvinfo : EIATTR_CUDA_API_VERSION
	.align		4
        /*0000*/ 	.byte	0x04, 0x37
        /*0002*/ 	.short	(.L_47 - .L_46)
.L_46:
        /*0004*/ 	.word	0x00000082


	//----- nvinfo : EIATTR_KPARAM_INFO
	.align		4
.L_47:
        /*0008*/ 	.byte	0x04, 0x17
        /*000a*/ 	.short	(.L_49 - .L_48)
.L_48:
        /*000c*/ 	.word	0x00000000
        /*0010*/ 	.short	0x0001
        /*0012*/ 	.short	0x0008
        /*0014*/ 	.byte	0x00, 0xf5, 0x21, 0x00


	//----- nvinfo : EIATTR_KPARAM_INFO
	.align		4
.L_49:
        /*0018*/ 	.byte	0x04, 0x17
        /*001a*/ 	.short	(.L_51 - .L_50)
.L_50:
        /*001c*/ 	.word	0x00000000
        /*0020*/ 	.short	0x0000
        /*0022*/ 	.short	0x0000
        /*0024*/ 	.byte	0x00, 0xf5, 0x21, 0x00


	//----- nvinfo : EIATTR_SPARSE_MMA_MASK
	.align		4
.L_51:
        /*0028*/ 	.byte	0x03, 0x50
        /*002a*/ 	.short	0x0000


	//----- nvinfo : EIATTR_MAXREG_COUNT
	.align		4
        /*002c*/ 	.byte	0x03, 0x1b
        /*002e*/ 	.short	0x00ff


	//----- nvinfo : EIATTR_MERCURY_ISA_VERSION
	.align		4
        /*0030*/ 	.byte	0x03, 0x5f
        /*0032*/ 	.short	0x0101


	//----- nvinfo : EIATTR_VRC_CTA_INIT_COUNT
	.align		4
        /*0034*/ 	.byte	0x02, 0x4a
	.zero		1
	.zero		1


	//----- nvinfo : EIATTR_EXIT_INSTR_OFFSETS
	.align		4
        /*0038*/ 	.byte	0x04, 0x1c
        /*003a*/ 	.short	(.L_53 - .L_52)


	//   ....[0]....
.L_52:
        /*003c*/ 	.word	0x000001f0


	//----- nvinfo : EIATTR_MAX_THREADS
	.align		4
.L_53:
        /*0040*/ 	.byte	0x04, 0x05
        /*0042*/ 	.short	(.L_55 - .L_54)
.L_54:
        /*0044*/ 	.word	0x00000004
        /*0048*/ 	.word	0x00000001
        /*004c*/ 	.word	0x00000001


	//----- nvinfo : EIATTR_CBANK_PARAM_SIZE
	.align		4
.L_55:
        /*0050*/ 	.byte	0x03, 0x19
        /*0052*/ 	.short	0x0010


	//----- nvinfo : EIATTR_PARAM_CBANK
	.align		4
        /*0054*/ 	.byte	0x04, 0x0a
        /*0056*/ 	.short	(.L_57 - .L_56)
	.align		4
.L_56:
        /*0058*/ 	.word	index@(.nv.constant0.default_function_kernel_2)
        /*005c*/ 	.short	0x0380
        /*005e*/ 	.short	0x0010


	//----- nvinfo : EIATTR_SW_WAR
	.align		4
.L_57:
        /*0060*/ 	.byte	0x04, 0x36
        /*0062*/ 	.short	(.L_59 - .L_58)
.L_58:
        /*0064*/ 	.word	0x00000008
.L_59:


//--------------------- .nv.callgraph             --------------------------
	.section	.nv.callgraph,"",@"SHT_CUDA_CALLGRAPH"
	.align	4
	.sectionentsize	8
	.align		4
        /*0000*/ 	.word	0x00000000
	.align		4
        /*0004*/ 	.word	0xffffffff
	.align		4
        /*0008*/ 	.word	0x00000000
	.align		4
        /*000c*/ 	.word	0xfffffffe
	.align		4
        /*0010*/ 	.word	0x00000000
	.align		4
        /*0014*/ 	.word	0xfffffffd
	.align		4
        /*0018*/ 	.word	0x00000000
	.align		4
        /*001c*/ 	.word	0xfffffffc


//--------------------- .text.default_function_kernel --------------------------
	.section	.text.default_function_kernel,"ax",@progbits
	.align	128
        .global         default_function_kernel
        .type           default_function_kernel,@function
        .size           default_function_kernel,(.L_x_3 - default_function_kernel)
        .other          default_function_kernel,@"STO_CUDA_ENTRY STV_DEFAULT"
default_function_kernel:
.text.default_function_kernel:
[----:B------:R-:W-:Y:S01]  /*0000*/  LDC R1, c[0x0][0x37c] ;  /* 0x0000df00ff017b82 */ /* 0x000fe20000000800 */
[----:B------:R-:W0:Y:S07]  /*0010*/  S2R R5, SR_TID.X ;  /* 0x0000000000057919 */ /* 0x000e2e0000002100 */
[----:B------:R-:W1:Y:S01]  /*0020*/  S2UR UR4, SR_CTAID.X ;  /* 0x00000000000479c3 */ /* 0x000e620000002500 */
[----:B------:R-:W2:Y:S07]  /*0030*/  LDCU.64 UR6, c[0x0][0x358] ;  /* 0x00006b00ff0677ac */ /* 0x000eae0008000a00 */
[----:B------:R-:W3:Y:S01]  /*0040*/  LDC.64 R2, c[0x0][0x388] ;  /* 0x0000e200ff027b82 */ /* 0x000ee20000000a00 */
[----:B-1----:R-:W-:-:S06]  /*0050*/  USHF.L.U32 UR4, UR4, 0x5, URZ ;  /* 0x0000000504047899 */ /* 0x002fcc00080006ff */
[----:B0-----:R-:W-:-:S05]  /*0060*/  LOP3.LUT R5, R5, UR4, RZ, 0xfc, !PT ;  /* 0x0000000405057c12 */ /* 0x001fca000f8efcff */
[----:B---3--:R-:W-:-:S05]  /*0070*/  IMAD.WIDE.U32 R2, R5, 0x4, R2 ;  /* 0x0000000405027825 */ /* 0x008fca00078e0002 */
[----:B--2---:R-:W2:Y:S01]  /*0080*/  LDG.E.CONSTANT R0, desc[UR6][R2.64] ;  /* 0x0000000602007981 */ /* 0x004ea2000c1e9900 */
[----:B------:R-:W-:Y:S01]  /*0090*/  HFMA2 R8, -RZ, RZ, 1.625, 0 ;  /* 0x3e800000ff087431 */ /* 0x000fe200000001ff */
[----:B------:R-:W-:Y:S01]  /*00a0*/  MOV R9, 0x3d39bf78 ;  /* 0x3d39bf7800097802 */ /* 0x000fe20000000f00 */
[C---:B--2---:R-:W-:Y:S01]  /*00b0*/  FADD R4, -|R0|.reuse, 1 ;  /* 0x3f80000000047421 */ /* 0x044fe20000000300 */
[----:B------:R-:W-:-:S05]  /*00c0*/  FSETP.GT.AND P0, PT, |R0|, 8.50705917302346158658e+37, PT ;  /* 0x7e8000000000780b */ /* 0x000fca0003f04200 */
[----:B------:R-:W0:Y:S02]  /*00d0*/  MUFU.RCP R4, R4 ;  /* 0x0000000400047308 */ /* 0x000e240000001000 */
[----:B0-----:R-:W-:-:S04]  /*00e0*/  FADD R7, R4, R4 ;  /* 0x0000000404077221 */ /* 0x001fc80000000000 */
[----:B------:R-:W-:-:S05]  /*00f0*/  FMUL R7, |R0|, R7 ;  /* 0x0000000700077220 */ /* 0x000fca0000400200 */
[----:B------:R-:W-:-:S04]  /*0100*/  FSEL R7, R7, -2, !P0 ;  /* 0xc000000007077808 */ /* 0x000fc80004000000 */
[C---:B------:R-:W-:Y:S01]  /*0110*/  ISETP.GE.U32.AND P0, PT, R7.reuse, 0x7f800000, PT ;  /* 0x7f8000000700780c */ /* 0x040fe20003f06070 */
[----:B------:R-:W-:-:S03]  /*0120*/  FADD.RZ R6, R7, 1 ;  /* 0x3f80000007067421 */ /* 0x000fc6000000c000 */
[----:B------:R-:W-:Y:S02]  /*0130*/  ISETP.GT.AND P1, PT, R7, -0x40800000, P0 ;  /* 0xbf8000000700780c */ /* 0x000fe40000724270 */
[----:B------:R-:W-:-:S04]  /*0140*/  IADD3 R6, PT, PT, R6, -0x3f400000, RZ ;  /* 0xc0c0000006067810 */ /* 0x000fc80007ffe0ff */
[----:B------:R-:W-:-:S04]  /*0150*/  LOP3.LUT R6, R6, 0xff800000, RZ, 0xc0, !PT ;  /* 0xff80000006067812 */ /* 0x000fc800078ec0ff */
[----:B------:R-:W-:Y:S02]  /*0160*/  IADD3 R3, PT, PT, -R6, 0x40800000, RZ ;  /* 0x4080000006037810 */ /* 0x000fe40007ffe1ff */
[-C--:B------:R-:W-:Y:S02]  /*0170*/  IADD3 R2, PT, PT, R7, -R6.reuse, RZ ;  /* 0x8000000607027210 */ /* 0x080fe40007ffe0ff */
[----:B------:R-:W-:Y:S01]  /*0180*/  I2FP.F32.S32 R6, R6 ;  /* 0x0000000600067245 */ /* 0x000fe20000201400 */
[----:B------:R-:W-:-:S04]  /*0190*/  FFMA R3, R3, R8, -1 ;  /* 0xbf80000003037423 */ /* 0x000fc80000000008 */
[----:B------:R-:W-:Y:S01]  /*01a0*/  FADD R4, R2, R3 ;  /* 0x0000000302047221 */ /* 0x000fe20000000000 */
[----:B------:R-:W-:-:S03]  /*01b0*/  FMUL R6, R6, 1.1920928955078125e-07 ;  /* 0x3400000006067820 */ /* 0x000fc60000400000 */
[----:B------:R-:W-:-:S04]  /*01c0*/  FFMA R3, R4, -R9, 0.10546888411045074463 ;  /* 0x3dd8001204037423 */ /* 0x000fc80000000809 */
[----:B------:R-:W-:-:S04]  /*01d0*/  FFMA R3, R4, R3, -0.13229703903198242188 ;  /* 0xbe0778e004037423 */ /* 0x000fc80000000003 */
[----:B------:R-:W-:-:S04]  /*01e0*/  FFMA R3, R4, R3, 0.14491446316242218018 ;  /* 0x3e14647504037423 */ /* 0x000fc80000000003 */
[----:B------:R-:W-:-:S04]  /*01f0*/  FFMA R3, R4, R3, -0.16641564667224884033 ;  /* 0xbe2a68dd04037423 */ /* 0x000fc80000000003 */
[----:B------:R-:W-:-:S04]  /*0200*/  FFMA R3, R4, R3, 0.19988867640495300293 ;  /* 0x3e4caf9e04037423 */ /* 0x000fc80000000003 */
[----:B------:R-:W-:-:S04]  /*0210*/  FFMA R3, R4, R3, -0.25000196695327758789 ;  /* 0xbe80004204037423 */ /* 0x000fc80000000003 */
[----:B------:R-:W-:-:S04]  /*0220*/  FFMA R3, R4, R3, 0.33333510160446166992 ;  /* 0x3eaaaae604037423 */ /* 0x000fc80000000003 */
[C---:B------:R-:W-:Y:S02]  /*0230*/  FFMA R9, R4.reuse, R3, -0.5 ;  /* 0xbf00000004097423 */ /* 0x040fe40000000003 */
[----:B------:R-:W0:Y:S02]  /*0240*/  LDC.64 R2, c[0x0][0x380] ;  /* 0x0000e000ff027b82 */ /* 0x000e240000000a00 */
[----:B------:R-:W-:-:S04]  /*0250*/  FMUL R9, R4, R9 ;  /* 0x0000000904097220 */ /* 0x000fc80000400000 */
[----:B------:R-:W-:Y:S01]  /*0260*/  FFMA R9, R4, R9, R4 ;  /* 0x0000000904097223 */ /* 0x000fe20000000004 */
[----:B------:R-:W-:-:S03]  /*0270*/  @P0 MOV R4, 0x7f800000 ;  /* 0x7f80000000040802 */ /* 0x000fc60000000f00 */
[----:B------:R-:W-:Y:S01]  /*0280*/  FFMA R6, R6, 0.69314718246459960938, R9 ;  /* 0x3f31721806067823 */ /* 0x000fe20000000009 */
[----:B------:R-:W-:Y:S02]  /*0290*/  HFMA2 R9, -RZ, RZ, 1.75, 0 ;  /* 0x3f000000ff097431 */ /* 0x000fe400000001ff */
[C---:B------:R-:W-:Y:S01]  /*02a0*/  @P1 FFMA R6, R7.reuse, R4, +INF ;  /* 0x7f80000007061423 */ /* 0x040fe20000000004 */
[----:B------:R-:W-:-:S04]  /*02b0*/  @P0 FSETP.NEU.AND P1, PT, R7, RZ, PT ;  /* 0x000000ff0700020b */ /* 0x000fc80003f2d000 */
[----:B------:R-:W-:Y:S02]  /*02c0*/  @P0 FSEL R6, R6, -RZ, P1 ;  /* 0x800000ff06060208 */ /* 0x000fe40000800000 */
[----:B------:R-:W-:Y:S01]  /*02d0*/  LOP3.LUT R7, R9, 0x80000000, R0, 0xb8, !PT ;  /* 0x8000000009077812 */ /* 0x000fe200078eb800 */
[----:B0-----:R-:W-:-:S04]  /*02e0*/  IMAD.WIDE.U32 R2, R5, 0x4, R2 ;  /* 0x0000000405027825 */ /* 0x001fc800078e0002 */
[----:B------:R-:W-:-:S05]  /*02f0*/  FMUL R7, R7, R6 ;  /* 0x0000000607077220 */ /* 0x000fca0000400000 */
[----:B------:R-:W-:Y:S01]  /*0300*/  STG.E desc[UR6][R2.64], R7 ;  /* 0x0000000702007986 */ /* 0x000fe2000c101906 */
[----:B------:R-:W-:Y:S05]  /*0310*/  EXIT ;  /* 0x000000000000794d */ /* 0x000fea0003800000 */
.L_x_0:
[----:B------:R-:W-:-:S00]  /*0320*/  BRA `(.L_x_0) ;  /* 0xfffffffc00fc7947 */ /* 0x000fc0000383ffff */
[----:B------:R-:W-:-:S00]  /*0330*/  NOP ;  /* 0x0000000000007918 */ /* 0x000fc00000000000 */
        /* <DEDUP_REMOVED lines=12> */
.L_x_3:


//--------------------- .text.default_function_kernel_1 --------------------------
	.section	.text.default_function_kernel_1,"ax",@progbits
	.align	128
        .global         default_function_kernel_1
        .type           default_function_kernel_1,@function
        .size           default_function_kernel_1,(.L_x_4 - default_function_kernel_1)
        .other          default_function_kernel_1,@"STO_CUDA_ENTRY STV_DEFAULT"
default_function_kernel_1:
.text.default_function_kernel_1:
[----:B------:R-:W-:Y:S01]  /*0000*/  LDC R1, c[0x0][0x37c] ;  /* 0x0000df00ff017b82 */ /* 0x000fe20000000800 */
[----:B------:R-:W0:Y:S07]  /*0010*/  S2R R5, SR_TID.X ;  /* 0x0000000000057919 */ /* 0x000e2e0000002100 */
[----:B------:R-:W1:Y:S01]  /*0020*/  S2UR UR4, SR_CTAID.X ;  /* 0x00000000000479c3 */ /* 0x000e620000002500 */
[----:B------:R-:W2:Y:S07]  /*0030*/  LDCU.64 UR6, c[0x0][0x358] ;  /* 0x00006b00ff0677ac */ /* 0x000eae0008000a00 */
[----:B------:R-:W3:Y:S01]  /*0040*/  LDC.64 R2, c[0x0][0x388] ;  /* 0x0000e200ff027b82 */ /* 0x000ee20000000a00 */
[----:B-1----:R-:W-:-:S06]  /*0050*/  USHF.L.U32 UR4, UR4, 0x6, URZ ;  /* 0x0000000604047899 */ /* 0x002fcc00080006ff */
[----:B0-----:R-:W-:-:S05]  /*0060*/  LOP3.LUT R5, R5, UR4, RZ, 0xfc, !PT ;  /* 0x0000000405057c12 */ /* 0x001fca000f8efcff */
[----:B---3--:R-:W-:-:S06]  /*0070*/  IMAD.WIDE.U32 R2, R5, 0x4, R2 ;  /* 0x0000000405027825 */ /* 0x008fcc00078e0002 */
[----:B--2---:R-:W2:Y:S01]  /*0080*/  LDG.E.CONSTANT R2, desc[UR6][R2.64] ;  /* 0x0000000602027981 */ /* 0x004ea2000c1e9900 */
[----:B------:R-:W-:Y:S01]  /*0090*/  HFMA2 R9, -RZ, RZ, 0.890625, -0.00056934356689453125 ;  /* 0x3b2090aaff097431 */ /* 0x000fe200000001ff */
[----:B------:R-:W-:Y:S01]  /*00a0*/  MOV R4, 0x3f6ee581 ;  /* 0x3f6ee58100047802 */ /* 0x000fe20000000f00 */
[----:B--2---:R-:W0:Y:S01]  /*00b0*/  MUFU.RCP R7, |R2| ;  /* 0x4000000200077308 */ /* 0x004e220000001000 */
[----:B------:R-:W-:-:S04]  /*00c0*/  FSETP.GT.AND P0, PT, |R2|, 1, PT ;  /* 0x3f8000000200780b */ /* 0x000fc80003f04200 */
[----:B0-----:R-:W-:-:S05]  /*00d0*/  FSEL R7, R7, |R2|, P0 ;  /* 0x4000000207077208 */ /* 0x001fca0000000000 */
[----:B------:R-:W-:-:S04]  /*00e0*/  FMUL R0, R7, R7 ;  /* 0x0000000707007220 */ /* 0x000fc80000400000 */
[----:B------:R-:W-:-:S04]  /*00f0*/  FFMA R9, R0, R9, -0.014396979473531246185 ;  /* 0xbc6be14f00097423 */ /* 0x000fc80000000009 */
[----:B------:R-:W-:-:S04]  /*0100*/  FFMA R9, R0, R9, 0.039849750697612762451 ;  /* 0x3d23397e00097423 */ /* 0x000fc80000000009 */
[----:B------:R-:W-:-:S04]  /*0110*/  FFMA R9, R0, R9, -0.072529748082160949707 ;  /* 0xbd948a7a00097423 */ /* 0x000fc80000000009 */
[----:B------:R-:W-:-:S04]  /*0120*/  FFMA R9, R0, R9, 0.10518480092287063599 ;  /* 0x3dd76b2100097423 */ /* 0x000fc80000000009 */
[----:B------:R-:W-:-:S04]  /*0130*/  FFMA R9, R0, R9, -0.14171802997589111328 ;  /* 0xbe111e8800097423 */ /* 0x000fc80000000009 */
[----:B------:R-:W-:-:S04]  /*0140*/  FFMA R9, R0, R9, 0.19988775253295898438 ;  /* 0x3e4caf6000097423 */ /* 0x000fc80000000009 */
[----:B------:R-:W-:-:S04]  /*0150*/  FFMA R9, R0, R9, -0.33332940936088562012 ;  /* 0xbeaaaa2700097423 */ /* 0x000fc80000000009 */
[----:B------:R-:W-:-:S04]  /*0160*/  FMUL R0, R0, R9 ;  /* 0x0000000900007220 */ /* 0x000fc80000400000 */
[----:B------:R-:W-:-:S04]  /*0170*/  FFMA R7, R7, R0, R7 ;  /* 0x0000000007077223 */ /* 0x000fc80000000007 */
[----:B------:R-:W-:Y:S01]  /*0180*/  @P0 FFMA R7, R4, 1.6832555532455444336, -R7 ;  /* 0x3fd774eb04070823 */ /* 0x000fe20000000807 */
[----:B------:R-:W-:-:S04]  /*0190*/  FSETP.NAN.AND P0, PT, |R2|, |R2|, PT ;  /* 0x400000020200720b */ /* 0x000fc80003f08200 */
[----:B------:R-:W-:Y:S02]  /*01a0*/  LOP3.LUT R0, R7, 0x80000000, R2, 0xb8, !PT ;  /* 0x8000000007007812 */ /* 0x000fe400078eb802 */
[----:B------:R-:W0:Y:S02]  /*01b0*/  LDC.64 R2, c[0x0][0x380] ;  /* 0x0000e000ff027b82 */ /* 0x000e240000000a00 */
[----:B------:R-:W-:-:S05]  /*01c0*/  FSEL R0, R0, R7, !P0 ;  /* 0x0000000700007208 */ /* 0x000fca0004000000 */
[----:B------:R-:W-:-:S04]  /*01d0*/  FMUL.RZ R0, R0, 0.15915493667125701904 ;  /* 0x3e22f98300007820 */ /* 0x000fc8000040c000 */
[----:B------:R-:W1:Y:S01]  /*01e0*/  MUFU.COS R7, R0 ;  /* 0x0000000000077308 */ /* 0x000e620000000000 */
[----:B0-----:R-:W-:-:S05]  /*01f0*/  IMAD.WIDE.U32 R2, R5, 0x4, R2 ;  /* 0x0000000405027825 */ /* 0x001fca00078e0002 */
[----:B-1----:R-:W-:Y:S01]  /*0200*/  STG.E desc[UR6][R2.64], R7 ;  /* 0x0000000702007986 */ /* 0x002fe2000c101906 */
[----:B------:R-:W-:Y:S05]  /*0210*/  EXIT ;  /* 0x000000000000794d */ /* 0x000fea0003800000 */
.L_x_1:
        /* <DEDUP_REMOVED lines=14> */
.L_x_4:


//--------------------- .text.default_function_kernel_2 --------------------------
	.section	.text.default_function_kernel_2,"ax",@progbits
	.align	128
        .global         default_function_kernel_2
        .type           default_function_kernel_2,@function
        .size           default_function_kernel_2,(.L_x_5 - default_function_kernel_2)
        .other          default_function_kernel_2,@"STO_CUDA_ENTRY STV_DEFAULT"
default_function_kernel_2:
.text.default_function_kernel_2:
        /* <DEDUP_REMOVED lines=8> */
[----:B--2---:R0:W2:Y:S01]  /*0080*/  LDG.E.CONSTANT R0, desc[UR6][R2.64] ;  /* 0x0000000602007981 */ /* 0x0040a2000c1e9900 */
[----:B------:R-:W-:Y:S01]  /*0090*/  HFMA2 R9, -RZ, RZ, 0.890625, -0.00056934356689453125 ;  /* 0x3b2090aaff097431 */ /* 0x000fe200000001ff */
[----:B------:R-:W-:Y:S01]  /*00a0*/  MOV R6, 0x3f6ee581 ;  /* 0x3f6ee58100067802 */ /* 0x000fe20000000f00 */
[----:B0-----:R-:W0:Y:S02]  /*00b0*/  LDC.64 R2, c[0x0][0x380] ;  /* 0x0000e000ff027b82 */ /* 0x001e240000000a00 */
[----:B0-----:R-:W-:Y:S01]  /*00c0*/  IMAD.WIDE.U32 R2, R5, 0x4, R2 ;  /* 0x0000000405027825 */ /* 0x001fe200078e0002 */
        /* <DEDUP_REMOVED lines=15> */
[----:B------:R-:W-:-:S04]  /*01c0*/  LOP3.LUT R0, R7, 0x80000000, R0, 0xb8, !PT ;  /* 0x8000000007007812 */ /* 0x000fc800078eb800 */
[----:B------:R-:W-:-:S05]  /*01d0*/  FSEL R7, R0, R7, !P0 ;  /* 0x0000000700077208 */ /* 0x000fca0004000000 */
[----:B------:R-:W-:Y:S01]  /*01e0*/  STG.E desc[UR6][R2.64], R7 ;  /* 0x0000000702007986 */ /* 0x000fe2000c101906 */
[----:B------:R-:W-:Y:S05]  /*01f0*/  EXIT ;  /* 0x000000000000794d */ /* 0x000fea0003800000 */
.L_x_2:
        /* <DEDUP_REMOVED lines=16> */
.L_x_5:


//--------------------- .nv.shared.reserved.0     --------------------------
	.section	.nv.shared.reserved.0,"aw",@nobits
	.weak		__nv_reservedSMEM_offset_0_alias
	.size		__nv_reservedSMEM_offset_0_alias, 0, 64
	.other		__nv_reservedSMEM_offset_0_alias,@"STO_CUDA_RESERVED_SHARED STV_DEFAULT"
__nv_reservedSMEM_offset_0_alias:
	.zero		0
	.zero		64


//--------------------- .nv.constant0.default_function_kernel --------------------------
	.section	.nv.constant0.default_function_kernel,"a",@progbits
	.sectionflags	@""
	.align	4
.nv.constant0.default_function_kernel:
	.zero		912


//--------------------- .nv.constant0.default_function_kernel_1 --------------------------
	.section	.nv.constant0.default_function_kernel_1,"a",@progbits
	.sectionflags	@""
	.align	4
.nv.constant0.default_function_kernel_1:
	.zero		912


//--------------------- .nv.constant0.default_function_kernel_2 --------------------------
	.section	.nv.constant0.default_function_kernel_2,"a",@progbits
	.sectionflags	@""
	.align	4
.nv.constant0.default_function_kernel_2:
	.zero		912


//--------------------- SYMBOLS --------------------------

	.type		.nv.reservedSmem.offset0,@object
	.size		.nv.reservedSmem.offset0,0x4
